	.headerflags	@"EF_CUDA_TEXMODE_UNIFIED EF_CUDA_64BIT_ADDRESS EF_CUDA_ACCELERATORS EF_CUDA_SM90 EF_CUDA_VIRTUAL_SM(EF_CUDA_SM90)"
	.elftype	@"ET_EXEC"


//--------------------- .nv.info                  --------------------------
	.section	.nv.info,"",@"SHT_CUDA_INFO"
	.align	4


	//----- nvinfo : EIATTR_REGCOUNT
	.align		4
        /*0000*/ 	.byte	0x04, 0x2f
        /*0002*/ 	.short	(.L_1 - .L_0)
	.align		4
.L_0:
        /*0004*/ 	.word	index@(triton_poi_fused_addmm_relu_2)
        /*0008*/ 	.word	0x0000000c


	//----- nvinfo : EIATTR_MIN_STACK_SIZE
	.align		4
.L_1:
        /*000c*/ 	.byte	0x04, 0x12
        /*000e*/ 	.short	(.L_3 - .L_2)
	.align		4
.L_2:
        /*0010*/ 	.word	index@(triton_poi_fused_addmm_relu_2)
        /*0014*/ 	.word	0x00000000


	//----- nvinfo : EIATTR_FRAME_SIZE
	.align		4
.L_3:
        /*0018*/ 	.byte	0x04, 0x11
        /*001a*/ 	.short	(.L_5 - .L_4)
	.align		4
.L_4:
        /*001c*/ 	.word	index@(triton_poi_fused_addmm_relu_2)
        /*0020*/ 	.word	0x00000000


	//----- nvinfo : EIATTR_MIN_STACK_SIZE
	.align		4
.L_5:
        /*0024*/ 	.byte	0x04, 0x12
        /*0026*/ 	.short	(.L_7 - .L_6)
	.align		4
.L_6:
        /*0028*/ 	.word	index@(triton_poi_fused_addmm_relu_2)
        /*002c*/ 	.word	0x00000000
.L_7:


//--------------------- .nv.info.triton_poi_fused_addmm_relu_2 --------------------------
	.section	.nv.info.triton_poi_fused_addmm_relu_2,"",@"SHT_CUDA_INFO"
	.sectionflags	@""
	.align	4


	//----- nvinfo : EIATTR_CUDA_API_VERSION
	.align		4
        /*0000*/ 	.byte	0x04, 0x37
        /*0002*/ 	.short	(.L_9 - .L_8)
.L_8:
        /*0004*/ 	.word	0x0000007c


	//----- nvinfo : EIATTR_KPARAM_INFO
	.align		4
.L_9:
        /*0008*/ 	.byte	0x04, 0x17
        /*000a*/ 	.short	(.L_11 - .L_10)
.L_10:
        /*000c*/ 	.word	0x00000000
        /*0010*/ 	.short	0x0002
        /*0012*/ 	.short	0x0010
        /*0014*/ 	.byte	0x00, 0xf0, 0x11, 0x00


	//----- nvinfo : EIATTR_KPARAM_INFO
	.align		4
.L_11:
        /*0018*/ 	.byte	0x04, 0x17
        /*001a*/ 	.short	(.L_13 - .L_12)
.L_12:
        /*001c*/ 	.word	0x00000000
        /*0020*/ 	.short	0x0001
        /*0022*/ 	.short	0x0008
        /*0024*/ 	.byte	0x00, 0xf4, 0x21, 0x00


	//----- nvinfo : EIATTR_KPARAM_INFO
	.align		4
.L_13:
        /*0028*/ 	.byte	0x04, 0x17
        /*002a*/ 	.short	(.L_15 - .L_14)
.L_14:
        /*002c*/ 	.word	0x00000000
        /*0030*/ 	.short	0x0000
        /*0032*/ 	.short	0x0000
        /*0034*/ 	.byte	0x00, 0xf4, 0x21, 0x00


	//----- nvinfo : EIATTR_SPARSE_MMA_MASK
	.align		4
.L_15:
        /*0038*/ 	.byte	0x03, 0x50
        /*003a*/ 	.short	0x0000


	//----- nvinfo : EIATTR_MAXREG_COUNT
	.align		4
        /*003c*/ 	.byte	0x03, 0x1b
        /*003e*/ 	.short	0x00ff


	//----- nvinfo : EIATTR_EXIT_INSTR_OFFSETS
	.align		4
        /*0040*/ 	.byte	0x04, 0x1c
        /*0042*/ 	.short	(.L_17 - .L_16)


	//   ....[0]....
.L_16:
        /*0044*/ 	.word	0x00000150


	//----- nvinfo : EIATTR_REQNTID
	.align		4
.L_17:
        /*0048*/ 	.byte	0x04, 0x10
        /*004a*/ 	.short	(.L_19 - .L_18)
.L_18:
        /*004c*/ 	.word	0x00000080
        /*0050*/ 	.word	0x00000001
        /*0054*/ 	.word	0x00000001


	//----- nvinfo : EIATTR_CBANK_PARAM_SIZE
	.align		4
.L_19:
        /*0058*/ 	.byte	0x03, 0x19
        /*005a*/ 	.short	0x0014


	//----- nvinfo : EIATTR_PARAM_CBANK
	.align		4
        /*005c*/ 	.byte	0x04, 0x0a
        /*005e*/ 	.short	(.L_21 - .L_20)
	.align		4
.L_20:
        /*0060*/ 	.word	index@(.nv.constant0.triton_poi_fused_addmm_relu_2)
        /*0064*/ 	.short	0x0210
        /*0066*/ 	.short	0x0014


	//----- nvinfo : EIATTR_SW_WAR
	.align		4
.L_21:
        /*0068*/ 	.byte	0x04, 0x36
        /*006a*/ 	.short	(.L_23 - .L_22)
.L_22:
        /*006c*/ 	.word	0x00000008
.L_23:


//--------------------- .nv.callgraph             --------------------------
	.section	.nv.callgraph,"",@"SHT_CUDA_CALLGRAPH"
	.align	4
	.sectionentsize	8
	.align		4
        /*0000*/ 	.word	0x00000000
	.align		4
        /*0004*/ 	.word	0xffffffff
	.align		4
        /*0008*/ 	.word	0x00000000
	.align		4
        /*000c*/ 	.word	0xfffffffe
	.align		4
        /*0010*/ 	.word	0x00000000
	.align		4
        /*0014*/ 	.word	0xfffffffd
	.align		4
        /*0018*/ 	.word	0x00000000
	.align		4
        /*001c*/ 	.word	0xfffffffc


//--------------------- .text.triton_poi_fused_addmm_relu_2 --------------------------
	.section	.text.triton_poi_fused_addmm_relu_2,"ax",@progbits
	.align	128
        .global         triton_poi_fused_addmm_relu_2
        .type           triton_poi_fused_addmm_relu_2,@function
        .size           triton_poi_fused_addmm_relu_2,(.L_x_1 - triton_poi_fused_addmm_relu_2)
        .other          triton_poi_fused_addmm_relu_2,@"STO_CUDA_ENTRY STV_DEFAULT"
triton_poi_fused_addmm_relu_2:
.text.triton_poi_fused_addmm_relu_2:
[----:B------:R-:W-:Y:S01]  /*0000*/  LDC R1, c[0x0][0x28] ;  /* 0x00000a00ff017b82 */ /* 0x000fe20000000800 */
[----:B------:R-:W1:Y:S07]  /*0010*/  S2R R0, SR_TID.X ;  /* 0x0000000000007919 */ /* 0x000e6e0000002100 */
[----:B------:R-:W2:Y:S01]  /*0020*/  LDC.64 R4, c[0x0][0x218] ;  /* 0x00008600ff047b82 */ /* 0x000ea20000000a00 */
[----:B------:R-:W-:Y:S01]  /*0030*/  ULDC.64 UR4, c[0x0][0x208] ;  /* 0x0000820000047ab9 */ /* 0x000fe20000000a00 */
[----:B------:R-:W3:Y:S06]  /*0040*/  S2R R7, SR_CTAID.X ;  /* 0x0000000000077919 */ /* 0x000eec0000002500 */
[----:B------:R-:W4:Y:S01]  /*0050*/  LDC.64 R2, c[0x0][0x210] ;  /* 0x00008400ff027b82 */ /* 0x000f220000000a00 */
[----:B-1----:R-:W-:-:S02]  /*0060*/  LOP3.LUT R0, R0, 0x7f, RZ, 0xc0, !PT ;  /* 0x0000007f00007812 */ /* 0x002fc400078ec0ff */
[----:B---3--:R-:W-:-:S03]  /*0070*/  SHF.R.S32.HI R6, RZ, 0x18, R7 ;  /* 0x00000018ff067819 */ /* 0x008fc60000011407 */
[----:B------:R-:W-:Y:S01]  /*0080*/  IMAD R7, R7, 0x80, R0 ;  /* 0x0000008007077824 */ /* 0x000fe200078e0200 */
[----:B------:R-:W-:-:S03]  /*0090*/  SGXT R0, R6, 0x1 ;  /* 0x000000010600781a */ /* 0x000fc60000000200 */
[----:B----4-:R-:W-:Y:S01]  /*00a0*/  IMAD.WIDE R2, R7, 0x4, R2 ;  /* 0x0000000407027825 */ /* 0x010fe200078e0202 */
[----:B------:R-:W-:-:S04]  /*00b0*/  LEA.HI R0, R0, R7, RZ, 0x6 ;  /* 0x0000000700007211 */ /* 0x000fc800078f30ff */
[----:B------:R-:W-:-:S05]  /*00c0*/  LOP3.LUT R0, R0, 0xffffffc0, RZ, 0xc0, !PT ;  /* 0xffffffc000007812 */ /* 0x000fca00078ec0ff */
[----:B------:R-:W-:Y:S02]  /*00d0*/  IMAD.IADD R9, R7, 0x1, -R0 ;  /* 0x0000000107097824 */ /* 0x000fe400078e0a00 */
[----:B------:R-:W3:Y:S02]  /*00e0*/  LDG.E R0, desc[UR4][R2.64] ;  /* 0x0000000402007981 */ /* 0x000ee4000c1e1900 */
[----:B--2---:R-:W-:-:S06]  /*00f0*/  IMAD.WIDE R4, R9, 0x4, R4 ;  /* 0x0000000409047825 */ /* 0x004fcc00078e0204 */
[----:B------:R-:W3:Y:S02]  /*0100*/  LDG.E.EL R5, desc[UR4][R4.64] ;  /* 0x0000000404057981 */ /* 0x000ee4000c2e1900 */
[C---:B---3--:R-:W-:Y:S01]  /*0110*/  FADD R6, R0.reuse, R5 ;  /* 0x0000000500067221 */ /* 0x048fe20000000000 */
[----:B------:R-:W-:-:S04]  /*0120*/  FSETP.GEU.AND P0, PT, R0, -R5, PT ;  /* 0x800000050000720b */ /* 0x000fc80003f0e000 */
[----:B------:R-:W-:-:S05]  /*0130*/  FSEL R7, R6, RZ, P0 ;  /* 0x000000ff06077208 */ /* 0x000fca0000000000 */
[----:B------:R-:W-:Y:S01]  /*0140*/  STG.E desc[UR4][R2.64], R7 ;  /* 0x0000000702007986 */ /* 0x000fe2000c101904 */
[----:B------:R-:W-:Y:S05]  /*0150*/  EXIT ;  /* 0x000000000000794d */ /* 0x000fea0003800000 */
.L_x_0:
[----:B------:R-:W-:-:S00]  /*0160*/  BRA `(.L_x_0) ;  /* 0xfffffffc00fc7947 */ /* 0x000fc0000383ffff */
[----:B------:R-:W-:-:S00]  /*0170*/  NOP ;  /* 0x0000000000007918 */ /* 0x000fc00000000000 */
        /* <DEDUP_REMOVED lines=8> */
.L_x_1:


//--------------------- .nv.constant0.triton_poi_fused_addmm_relu_2 --------------------------
	.section	.nv.constant0.triton_poi_fused_addmm_relu_2,"a",@progbits
	.sectionflags	@""
	.align	4
.nv.constant0.triton_poi_fused_addmm_relu_2:
	.zero		548
